//
// Generated by NVIDIA NVVM Compiler
//
// Compiler Build ID: CL-36424714
// Cuda compilation tools, release 13.0, V13.0.88
// Based on NVVM 20.0.0
//

.version 9.0
.target sm_100
.address_size 64

	// .globl	_Z16tournament_indexPiPfi
// _ZZ16tournament_indexPiPfiE9s_fitness has been demoted
// _ZZ16tournament_indexPiPfiE8s_winner has been demoted

.visible .entry _Z16tournament_indexPiPfi(
	.param .u64 .ptr .align 1 _Z16tournament_indexPiPfi_param_0,
	.param .u64 .ptr .align 1 _Z16tournament_indexPiPfi_param_1,
	.param .u32 _Z16tournament_indexPiPfi_param_2
)
{
	.reg .pred 	%p<26>;
	.reg .b32 	%r<91>;
	.reg .b32 	%f<12>;
	.reg .b64 	%rd<9>;
	// demoted variable
	.shared .align 4 .b8 _ZZ16tournament_indexPiPfiE9s_fitness[2048];
	// demoted variable
	.shared .align 4 .b8 _ZZ16tournament_indexPiPfiE8s_winner[2048];
	ld.param.u64 	%rd1, [_Z16tournament_indexPiPfi_param_0];
	ld.param.u64 	%rd2, [_Z16tournament_indexPiPfi_param_1];
	ld.param.u32 	%r30, [_Z16tournament_indexPiPfi_param_2];
	cvta.to.global.u64 	%rd3, %rd2;
	mov.u32 	%r1, %tid.x;
	mov.u32 	%r31, %ctaid.x;
	mov.u32 	%r32, %ntid.x;
	mad.lo.s32 	%r2, %r31, %r32, %r1;
	mul.wide.s32 	%rd4, %r2, 4;
	add.s64 	%rd5, %rd3, %rd4;
	ld.global.f32 	%f6, [%rd5];
	shl.b32 	%r33, %r1, 2;
	mov.u32 	%r34, _ZZ16tournament_indexPiPfiE9s_fitness;
	add.s32 	%r3, %r34, %r33;
	st.shared.f32 	[%r3], %f6;
	mov.u32 	%r35, _ZZ16tournament_indexPiPfiE8s_winner;
	add.s32 	%r4, %r35, %r33;
	st.shared.u32 	[%r4], %r2;
	bar.sync 	0;
	setp.lt.s32 	%p1, %r30, 1;
	@%p1 bra 	$L__BB0_22;
	and.b32  	%r5, %r30, 3;
	setp.lt.u32 	%p2, %r30, 4;
	mov.b32 	%r90, 0;
	@%p2 bra 	$L__BB0_16;
	and.b32  	%r90, %r30, 2147483644;
	neg.s32 	%r86, %r90;
	mov.b32 	%r87, 0;
$L__BB0_3:
	mov.b32 	%r38, 1;
	shl.b32 	%r10, %r38, %r87;
	add.s32 	%r11, %r10, 1023;
	and.b32  	%r39, %r11, %r1;
	setp.ne.s32 	%p3, %r39, 0;
	add.s32 	%r40, %r10, %r1;
	setp.gt.u32 	%p4, %r40, 511;
	or.pred  	%p5, %p3, %p4;
	@%p5 bra 	$L__BB0_6;
	ld.shared.f32 	%f7, [%r3];
	mov.b32 	%r41, 4;
	shl.b32 	%r13, %r41, %r87;
	add.s32 	%r42, %r3, %r13;
	ld.shared.f32 	%f1, [%r42];
	setp.leu.f32 	%p6, %f7, %f1;
	@%p6 bra 	$L__BB0_6;
	st.shared.f32 	[%r3], %f1;
	add.s32 	%r43, %r4, %r13;
	ld.shared.u32 	%r44, [%r43];
	st.shared.u32 	[%r4], %r44;
$L__BB0_6:
	bar.sync 	0;
	add.s32 	%r14, %r11, %r10;
	and.b32  	%r45, %r14, %r1;
	setp.ne.s32 	%p7, %r45, 0;
	add.s32 	%r15, %r40, %r10;
	setp.gt.u32 	%p8, %r15, 511;
	or.pred  	%p9, %p7, %p8;
	@%p9 bra 	$L__BB0_9;
	ld.shared.f32 	%f8, [%r3];
	mov.b32 	%r46, 8;
	shl.b32 	%r16, %r46, %r87;
	add.s32 	%r47, %r3, %r16;
	ld.shared.f32 	%f2, [%r47];
	setp.leu.f32 	%p10, %f8, %f2;
	@%p10 bra 	$L__BB0_9;
	st.shared.f32 	[%r3], %f2;
	add.s32 	%r48, %r4, %r16;
	ld.shared.u32 	%r49, [%r48];
	st.shared.u32 	[%r4], %r49;
$L__BB0_9:
	mov.b32 	%r50, 2;
	shl.b32 	%r51, %r50, %r87;
	bar.sync 	0;
	add.s32 	%r17, %r14, %r51;
	and.b32  	%r53, %r17, %r1;
	setp.ne.s32 	%p11, %r53, 0;
	add.s32 	%r18, %r15, %r51;
	setp.gt.u32 	%p12, %r18, 511;
	or.pred  	%p13, %p11, %p12;
	@%p13 bra 	$L__BB0_12;
	ld.shared.f32 	%f9, [%r3];
	mov.b32 	%r54, 16;
	shl.b32 	%r19, %r54, %r87;
	add.s32 	%r55, %r3, %r19;
	ld.shared.f32 	%f3, [%r55];
	setp.leu.f32 	%p14, %f9, %f3;
	@%p14 bra 	$L__BB0_12;
	st.shared.f32 	[%r3], %f3;
	add.s32 	%r56, %r4, %r19;
	ld.shared.u32 	%r57, [%r56];
	st.shared.u32 	[%r4], %r57;
$L__BB0_12:
	mov.b32 	%r58, 4;
	shl.b32 	%r59, %r58, %r87;
	bar.sync 	0;
	add.s32 	%r61, %r17, %r59;
	and.b32  	%r62, %r61, %r1;
	setp.ne.s32 	%p15, %r62, 0;
	add.s32 	%r63, %r18, %r59;
	setp.gt.s32 	%p16, %r63, 511;
	or.pred  	%p17, %p15, %p16;
	@%p17 bra 	$L__BB0_15;
	ld.shared.f32 	%f10, [%r3];
	mov.b32 	%r64, 32;
	shl.b32 	%r20, %r64, %r87;
	add.s32 	%r65, %r3, %r20;
	ld.shared.f32 	%f4, [%r65];
	setp.leu.f32 	%p18, %f10, %f4;
	@%p18 bra 	$L__BB0_15;
	st.shared.f32 	[%r3], %f4;
	add.s32 	%r66, %r4, %r20;
	ld.shared.u32 	%r67, [%r66];
	st.shared.u32 	[%r4], %r67;
$L__BB0_15:
	bar.sync 	0;
	add.s32 	%r87, %r87, 4;
	add.s32 	%r86, %r86, 4;
	setp.ne.s32 	%p19, %r86, 0;
	@%p19 bra 	$L__BB0_3;
$L__BB0_16:
	setp.eq.s32 	%p20, %r5, 0;
	@%p20 bra 	$L__BB0_22;
	neg.s32 	%r89, %r5;
$L__BB0_18:
	.pragma "nounroll";
	mov.b32 	%r68, 1;
	shl.b32 	%r69, %r68, %r90;
	add.s32 	%r70, %r69, -1;
	and.b32  	%r71, %r70, %r1;
	setp.ne.s32 	%p21, %r71, 0;
	add.s32 	%r72, %r69, %r1;
	setp.gt.s32 	%p22, %r72, 511;
	or.pred  	%p23, %p21, %p22;
	@%p23 bra 	$L__BB0_21;
	ld.shared.f32 	%f11, [%r3];
	mov.b32 	%r74, 4;
	shl.b32 	%r27, %r74, %r90;
	add.s32 	%r75, %r3, %r27;
	ld.shared.f32 	%f5, [%r75];
	setp.leu.f32 	%p24, %f11, %f5;
	@%p24 bra 	$L__BB0_21;
	st.shared.f32 	[%r3], %f5;
	add.s32 	%r76, %r4, %r27;
	ld.shared.u32 	%r77, [%r76];
	st.shared.u32 	[%r4], %r77;
$L__BB0_21:
	bar.sync 	0;
	add.s32 	%r90, %r90, 1;
	add.s32 	%r89, %r89, 1;
	setp.ne.s32 	%p25, %r89, 0;
	@%p25 bra 	$L__BB0_18;
$L__BB0_22:
	cvta.to.global.u64 	%rd6, %rd1;
	mov.b32 	%r78, 1;
	shl.b32 	%r79, %r78, %r30;
	rem.s32 	%r80, %r1, %r79;
	sub.s32 	%r81, %r1, %r80;
	shl.b32 	%r82, %r81, 2;
	add.s32 	%r84, %r35, %r82;
	ld.shared.u32 	%r85, [%r84];
	add.s64 	%rd8, %rd6, %rd4;
	st.global.u32 	[%rd8], %r85;
	ret;

}


// ===== COMPILED SASS (sm_100) =====

	.target	sm_100

	.elftype	@"ET_EXEC"


//--------------------- .note.nv.tkinfo           --------------------------
	.section	.note.nv.tkinfo,"",@"SHT_NOTE"
	.sectionflags	@"SHF_NOTE_NV_TKINFO"
	.tkinfo
        /*0018*/ 	.word	0x00000002
        /*0030*/ 	.string	""
        /*0030*/ 	.string	"ptxas"
        /*0030*/ 	.string	"Cuda compilation tools, release 13.0, V13.0.88"
        /*0030*/ 	.string	"Build cuda_13.0.r13.0/compiler.36424714_0"
        /*0030*/ 	.string	"-arch sm_100 -m 64 "



//--------------------- .note.nv.cuinfo           --------------------------
	.section	.note.nv.cuinfo,"",@"SHT_NOTE"
	.sectionflags	@"SHF_NOTE_NV_CUINFO"
        /*0018*/ 	.short	0x0002
        /*001a*/ 	.short	0x0064
        /*001c*/ 	.short	0x0082
	.zero		2


//--------------------- .nv.info                  --------------------------
	.section	.nv.info,"",@"SHT_CUDA_INFO"
	.align	4


	//----- nvinfo : EIATTR_REGCOUNT
	.align		4
        /*0000*/ 	.byte	0x04, 0x2f
        /*0002*/ 	.short	(.L_1 - .L_0)
	.align		4
.L_0:
        /*0004*/ 	.word	index@(_Z16tournament_indexPiPfi)
        /*0008*/ 	.word	0x0000000d


	//----- nvinfo : EIATTR_FRAME_SIZE
	.align		4
.L_1:
        /*000c*/ 	.byte	0x04, 0x11
        /*000e*/ 	.short	(.L_3 - .L_2)
	.align		4
.L_2:
        /*0010*/ 	.word	index@(_Z16tournament_indexPiPfi)
        /*0014*/ 	.word	0x00000000


	//----- nvinfo : EIATTR_MIN_STACK_SIZE
	.align		4
.L_3:
        /*0018*/ 	.byte	0x04, 0x12
        /*001a*/ 	.short	(.L_5 - .L_4)
	.align		4
.L_4:
        /*001c*/ 	.word	index@(_Z16tournament_indexPiPfi)
        /*0020*/ 	.word	0x00000000
.L_5:


//--------------------- .nv.compat                --------------------------
	.section	.nv.compat,"",@"SHT_CUDA_COMPAT_INFO"
	.align	4
        /*0000*/ 	.byte	0x02, 0x09, 0x00, 0x00, 0x02, 0x02, 0x01, 0x00, 0x02, 0x05, 0x05, 0x00, 0x03, 0x07, 0x01, 0x01
        /*0010*/ 	.byte	0x02, 0x03, 0x00, 0x00, 0x02, 0x06, 0x01, 0x00, 0x04, 0x0b, 0x08, 0x00, 0x09, 0x00, 0x00, 0x00
        /*0020*/ 	.byte	0x00, 0x00, 0x00, 0x00


//--------------------- .nv.info._Z16tournament_indexPiPfi --------------------------
	.section	.nv.info._Z16tournament_indexPiPfi,"",@"SHT_CUDA_INFO"
	.sectionflags	@""
	.align	4


	//----- nvinfo : EIATTR_CUDA_API_VERSION
	.align		4
        /*0000*/ 	.byte	0x04, 0x37
        /*0002*/ 	.short	(.L_7 - .L_6)
.L_6:
        /*0004*/ 	.word	0x00000082


	//----- nvinfo : EIATTR_KPARAM_INFO
	.align		4
.L_7:
        /*0008*/ 	.byte	0x04, 0x17
        /*000a*/ 	.short	(.L_9 - .L_8)
.L_8:
        /*000c*/ 	.word	0x00000000
        /*0010*/ 	.short	0x0002
        /*0012*/ 	.short	0x0010
        /*0014*/ 	.byte	0x00, 0xf0, 0x11, 0x00


	//----- nvinfo : EIATTR_KPARAM_INFO
	.align		4
.L_9:
        /*0018*/ 	.byte	0x04, 0x17
        /*001a*/ 	.short	(.L_11 - .L_10)
.L_10:
        /*001c*/ 	.word	0x00000000
        /*0020*/ 	.short	0x0001
        /*0022*/ 	.short	0x0008
        /*0024*/ 	.byte	0x00, 0xf5, 0x21, 0x00


	//----- nvinfo : EIATTR_KPARAM_INFO
	.align		4
.L_11:
        /*0028*/ 	.byte	0x04, 0x17
        /*002a*/ 	.short	(.L_13 - .L_12)
.L_12:
        /*002c*/ 	.word	0x00000000
        /*0030*/ 	.short	0x0000
        /*0032*/ 	.short	0x0000
        /*0034*/ 	.byte	0x00, 0xf5, 0x21, 0x00


	//----- nvinfo : EIATTR_SPARSE_MMA_MASK
	.align		4
.L_13:
        /*0038*/ 	.byte	0x03, 0x50
        /*003a*/ 	.short	0x0000


	//----- nvinfo : EIATTR_MAXREG_COUNT
	.align		4
        /*003c*/ 	.byte	0x03, 0x1b
        /*003e*/ 	.short	0x00ff


	//----- nvinfo : EIATTR_NUM_BARRIERS
	.align		4
        /*0040*/ 	.byte	0x02, 0x4c
        /*0042*/ 	.byte	0x01
	.zero		1


	//----- nvinfo : EIATTR_MERCURY_ISA_VERSION
	.align		4
        /*0044*/ 	.byte	0x03, 0x5f
        /*0046*/ 	.short	0x0101


	//----- nvinfo : EIATTR_VRC_CTA_INIT_COUNT
	.align		4
        /*0048*/ 	.byte	0x02, 0x4a
	.zero		1
	.zero		1


	//----- nvinfo : EIATTR_EXIT_INSTR_OFFSETS
	.align		4
        /*004c*/ 	.byte	0x04, 0x1c
        /*004e*/ 	.short	(.L_15 - .L_14)


	//   ....[0]....
.L_14:
        /*0050*/ 	.word	0x000009f0


	//----- nvinfo : EIATTR_CRS_STACK_SIZE
	.align		4
.L_15:
        /*0054*/ 	.byte	0x04, 0x1e
        /*0056*/ 	.short	(.L_17 - .L_16)
.L_16:
        /*0058*/ 	.word	0x00000000


	//----- nvinfo : EIATTR_CBANK_PARAM_SIZE
	.align		4
.L_17:
        /*005c*/ 	.byte	0x03, 0x19
        /*005e*/ 	.short	0x0014


	//----- nvinfo : EIATTR_PARAM_CBANK
	.align		4
        /*0060*/ 	.byte	0x04, 0x0a
        /*0062*/ 	.short	(.L_19 - .L_18)
	.align		4
.L_18:
        /*0064*/ 	.word	index@(.nv.constant0._Z16tournament_indexPiPfi)
        /*0068*/ 	.short	0x0380
        /*006a*/ 	.short	0x0014


	//----- nvinfo : EIATTR_SW_WAR
	.align		4
.L_19:
        /*006c*/ 	.byte	0x04, 0x36
        /*006e*/ 	.short	(.L_21 - .L_20)
.L_20:
        /*0070*/ 	.word	0x00000008
.L_21:


//--------------------- .nv.callgraph             --------------------------
	.section	.nv.callgraph,"",@"SHT_CUDA_CALLGRAPH"
	.align	4
	.sectionentsize	8
	.align		4
        /*0000*/ 	.word	0x00000000
	.align		4
        /*0004*/ 	.word	0xffffffff
	.align		4
        /*0008*/ 	.word	0x00000000
	.align		4
        /*000c*/ 	.word	0xfffffffe
	.align		4
        /*0010*/ 	.word	0x00000000
	.align		4
        /*0014*/ 	.word	0xfffffffd
	.align		4
        /*0018*/ 	.word	0x00000000
	.align		4
        /*001c*/ 	.word	0xfffffffc


//--------------------- .text._Z16tournament_indexPiPfi --------------------------
	.section	.text._Z16tournament_indexPiPfi,"ax",@progbits
	.align	128
        .global         _Z16tournament_indexPiPfi
        .type           _Z16tournament_indexPiPfi,@function
        .size           _Z16tournament_indexPiPfi,(.L_x_15 - _Z16tournament_indexPiPfi)
        .other          _Z16tournament_indexPiPfi,@"STO_CUDA_ENTRY STV_DEFAULT"
_Z16tournament_indexPiPfi:
.text._Z16tournament_indexPiPfi:
[----:B------:R-:W-:Y:S01]  /*0000*/  LDC R1, c[0x0][0x37c] ;  /* 0x0000df00ff017b82 */ /* 0x000fe20000000800 */
[----:B------:R-:W0:Y:S07]  /*0010*/  S2R R2, SR_TID.X ;  /* 0x0000000000027919 */ /* 0x000e2e0000002100 */
[----:B------:R-:W0:Y:S01]  /*0020*/  S2UR UR4, SR_CTAID.X ;  /* 0x00000000000479c3 */ /* 0x000e220000002500 */
[----:B------:R-:W1:Y:S07]  /*0030*/  LDCU.64 UR12, c[0x0][0x358] ;  /* 0x00006b00ff0c77ac */ /* 0x000e6e0008000a00 */
[----:B------:R-:W0:Y:S08]  /*0040*/  LDC R3, c[0x0][0x360] ;  /* 0x0000d800ff037b82 */ /* 0x000e300000000800 */
[----:B------:R-:W2:Y:S01]  /*0050*/  LDC.64 R4, c[0x0][0x388] ;  /* 0x0000e200ff047b82 */ /* 0x000ea20000000a00 */
[----:B0-----:R-:W-:-:S04]  /*0060*/  IMAD R0, R3, UR4, R2 ;  /* 0x0000000403007c24 */ /* 0x001fc8000f8e0202 */
[----:B--2---:R-:W-:-:S06]  /*0070*/  IMAD.WIDE R4, R0, 0x4, R4 ;  /* 0x0000000400047825 */ /* 0x004fcc00078e0204 */
[----:B-1----:R-:W2:Y:S01]  /*0080*/  LDG.E R4, desc[UR12][R4.64] ;  /* 0x0000000c04047981 */ /* 0x002ea2000c1e1900 */
[----:B------:R-:W0:Y:S01]  /*0090*/  S2UR UR6, SR_CgaCtaId ;  /* 0x00000000000679c3 */ /* 0x000e220000008800 */
[----:B------:R-:W-:Y:S02]  /*00a0*/  UMOV UR4, 0x400 ;  /* 0x0000040000047882 */ /* 0x000fe40000000000 */
[----:B------:R-:W-:Y:S02]  /*00b0*/  UIADD3 UR5, UPT, UPT, UR4, 0x800, URZ ;  /* 0x0000080004057890 */ /* 0x000fe4000fffe0ff */
[----:B0-----:R-:W-:Y:S02]  /*00c0*/  ULEA UR4, UR6, UR4, 0x18 ;  /* 0x0000000406047291 */ /* 0x001fe4000f8ec0ff */
[----:B------:R-:W-:-:S07]  /*00d0*/  ULEA UR6, UR6, UR5, 0x18 ;  /* 0x0000000506067291 */ /* 0x000fce000f8ec0ff */
[----:B------:R-:W0:Y:S01]  /*00e0*/  LDCU UR5, c[0x0][0x390] ;  /* 0x00007200ff0577ac */ /* 0x000e220008000800 */
[C---:B------:R-:W-:Y:S02]  /*00f0*/  LEA R3, R2.reuse, UR4, 0x2 ;  /* 0x0000000402037c11 */ /* 0x040fe4000f8e10ff */
[----:B------:R-:W-:Y:S01]  /*0100*/  LEA R7, R2, UR6, 0x2 ;  /* 0x0000000602077c11 */ /* 0x000fe2000f8e10ff */
[----:B0-----:R-:W-:Y:S02]  /*0110*/  UISETP.GE.AND UP0, UPT, UR5, 0x1, UPT ;  /* 0x000000010500788c */ /* 0x001fe4000bf06270 */
[----:B--2---:R0:W-:Y:S04]  /*0120*/  STS [R3], R4 ;  /* 0x0000000403007388 */ /* 0x0041e80000000800 */
[----:B------:R0:W-:Y:S01]  /*0130*/  STS [R7], R0 ;  /* 0x0000000007007388 */ /* 0x0001e20000000800 */
[----:B------:R-:W-:Y:S06]  /*0140*/  BAR.SYNC.DEFER_BLOCKING 0x0 ;  /* 0x0000000000007b1d */ /* 0x000fec0000010000 */
[----:B------:R-:W-:Y:S05]  /*0150*/  BRA.U !UP0, `(.L_x_0) ;  /* 0x0000000508a87547 */ /* 0x000fea000b800000 */
[----:B------:R-:W-:Y:S02]  /*0160*/  UISETP.GE.U32.AND UP0, UPT, UR5, 0x4, UPT ;  /* 0x000000040500788c */ /* 0x000fe4000bf06070 */
[----:B------:R-:W-:Y:S01]  /*0170*/  ULOP3.LUT UR10, UR5, 0x3, URZ, 0xc0, !UPT ;  /* 0x00000003050a7892 */ /* 0x000fe2000f8ec0ff */
[----:B------:R-:W-:-:S06]  /*0180*/  UMOV UR4, URZ ;  /* 0x000000ff00047c82 */ /* 0x000fcc0008000000 */
[----:B------:R-:W-:Y:S05]  /*0190*/  BRA.U !UP0, `(.L_x_1) ;  /* 0x0000000508347547 */ /* 0x000fea000b800000 */
[----:B------:R-:W-:-:S03]  /*01a0*/  ULOP3.LUT UR4, UR5, 0x7ffffffc, URZ, 0xc0, !UPT ;  /* 0x7ffffffc05047892 */ /* 0x000fc6000f8ec0ff */
[----:B------:R-:W-:Y:S01]  /*01b0*/  UMOV UR5, URZ ;  /* 0x000000ff00057c82 */ /* 0x000fe20008000000 */
[----:B------:R-:W-:-:S12]  /*01c0*/  UIADD3 UR11, UPT, UPT, -UR4, URZ, URZ ;  /* 0x000000ff040b7290 */ /* 0x000fd8000fffe1ff */
.L_x_10:
[----:B------:R-:W-:Y:S01]  /*01d0*/  UMOV UR7, 0x1 ;  /* 0x0000000100077882 */ /* 0x000fe20000000000 */
[----:B------:R-:W-:Y:S01]  /*01e0*/  UIADD3 UR11, UPT, UPT, UR11, 0x4, URZ ;  /* 0x000000040b0b7890 */ /* 0x000fe2000fffe0ff */
[----:B------:R-:W-:Y:S01]  /*01f0*/  BSSY.RECONVERGENT B0, `(.L_x_2) ;  /* 0x0000014000007945 */ /* 0x000fe20003800200 */
[----:B------:R-:W-:Y:S02]  /*0200*/  USHF.L.U32 UR8, UR7, UR5, URZ ;  /* 0x0000000507087299 */ /* 0x000fe400080006ff */
[----:B------:R-:W-:Y:S02]  /*0210*/  UISETP.NE.AND UP0, UPT, UR11, URZ, UPT ;  /* 0x000000ff0b00728c */ /* 0x000fe4000bf05270 */
[----:B------:R-:W-:Y:S02]  /*0220*/  UIADD3 UR14, UPT, UPT, UR8, 0x3ff, URZ ;  /* 0x000003ff080e7890 */ /* 0x000fe4000fffe0ff */
[----:B0-----:R-:W-:Y:S02]  /*0230*/  VIADD R4, R2, UR8 ;  /* 0x0000000802047c36 */ /* 0x001fe40008000000 */
[----:B------:R-:W-:-:S02]  /*0240*/  UIADD3 UR9, UPT, UPT, UR8, UR14, URZ ;  /* 0x0000000e08097290 */ /* 0x000fc4000fffe0ff */
[----:B------:R-:W-:Y:S01]  /*0250*/  LOP3.LUT P0, RZ, R2, UR14, RZ, 0xc0, !PT ;  /* 0x0000000e02ff7c12 */ /* 0x000fe2000f80c0ff */
[----:B------:R-:W-:-:S03]  /*0260*/  VIADD R6, R4, UR8 ;  /* 0x0000000804067c36 */ /* 0x000fc60008000000 */
[----:B------:R-:W-:Y:S02]  /*0270*/  ISETP.GT.U32.OR P0, PT, R4, 0x1ff, P0 ;  /* 0x000001ff0400780c */ /* 0x000fe40000704470 */
[----:B------:R-:W-:-:S04]  /*0280*/  LOP3.LUT P1, RZ, R2, UR9, RZ, 0xc0, !PT ;  /* 0x0000000902ff7c12 */ /* 0x000fc8000f82c0ff */
[----:B------:R-:W-:-:S07]  /*0290*/  ISETP.GT.U32.OR P1, PT, R6, 0x1ff, P1 ;  /* 0x000001ff0600780c */ /* 0x000fce0000f24470 */
[----:B------:R-:W-:Y:S06]  /*02a0*/  @P0 BRA `(.L_x_3) ;  /* 0x0000000000200947 */ /* 0x000fec0003800000 */
[----:B------:R-:W-:Y:S01]  /*02b0*/  UMOV UR7, 0x4 ;  /* 0x0000000400077882 */ /* 0x000fe20000000000 */
[----:B------:R-:W-:Y:S01]  /*02c0*/  LDS R4, [R3] ;  /* 0x0000000003047984 */ /* 0x000fe20000000800 */
[----:B------:R-:W-:-:S09]  /*02d0*/  USHF.L.U32 UR7, UR7, UR5, URZ ;  /* 0x0000000507077299 */ /* 0x000fd200080006ff */
[----:B------:R-:W0:Y:S02]  /*02e0*/  LDS R5, [R3+UR7] ;  /* 0x0000000703057984 */ /* 0x000e240008000800 */
[----:B0-----:R-:W-:-:S13]  /*02f0*/  FSETP.GT.AND P0, PT, R4, R5, PT ;  /* 0x000000050400720b */ /* 0x001fda0003f04000 */
[----:B------:R-:W-:Y:S04]  /*0300*/  @P0 STS [R3], R5 ;  /* 0x0000000503000388 */ /* 0x000fe80000000800 */
[----:B------:R-:W0:Y:S04]  /*0310*/  @P0 LDS R4, [R7+UR7] ;  /* 0x0000000707040984 */ /* 0x000e280008000800 */
[----:B0-----:R0:W-:Y:S02]  /*0320*/  @P0 STS [R7], R4 ;  /* 0x0000000407000388 */ /* 0x0011e40000000800 */
.L_x_3:
[----:B------:R-:W-:Y:S05]  /*0330*/  BSYNC.RECONVERGENT B0 ;  /* 0x0000000000007941 */ /* 0x000fea0003800200 */
.L_x_2:
[----:B------:R-:W-:Y:S06]  /*0340*/  BAR.SYNC.DEFER_BLOCKING 0x0 ;  /* 0x0000000000007b1d */ /* 0x000fec0000010000 */
[----:B------:R-:W-:Y:S04]  /*0350*/  BSSY.RECONVERGENT B0, `(.L_x_4) ;  /* 0x000000a000007945 */ /* 0x000fe80003800200 */
[----:B------:R-:W-:Y:S05]  /*0360*/  @P1 BRA `(.L_x_5) ;  /* 0x0000000000201947 */ /* 0x000fea0003800000 */
[----:B------:R-:W-:Y:S01]  /*0370*/  UMOV UR7, 0x8 ;  /* 0x0000000800077882 */ /* 0x000fe20000000000 */
[----:B0-----:R-:W-:Y:S01]  /*0380*/  LDS R4, [R3] ;  /* 0x0000000003047984 */ /* 0x001fe20000000800 */
[----:B------:R-:W-:-:S09]  /*0390*/  USHF.L.U32 UR7, UR7, UR5, URZ ;  /* 0x0000000507077299 */ /* 0x000fd200080006ff */
[----:B------:R-:W0:Y:S02]  /*03a0*/  LDS R5, [R3+UR7] ;  /* 0x0000000703057984 */ /* 0x000e240008000800 */
[----:B0-----:R-:W-:-:S13]  /*03b0*/  FSETP.GT.AND P0, PT, R4, R5, PT ;  /* 0x000000050400720b */ /* 0x001fda0003f04000 */
[----:B------:R-:W-:Y:S04]  /*03c0*/  @P0 STS [R3], R5 ;  /* 0x0000000503000388 */ /* 0x000fe80000000800 */
[----:B------:R-:W0:Y:S04]  /*03d0*/  @P0 LDS R4, [R7+UR7] ;  /* 0x0000000707040984 */ /* 0x000e280008000800 */
[----:B0-----:R1:W-:Y:S02]  /*03e0*/  @P0 STS [R7], R4 ;  /* 0x0000000407000388 */ /* 0x0013e40000000800 */
.L_x_5:
[----:B------:R-:W-:Y:S05]  /*03f0*/  BSYNC.RECONVERGENT B0 ;  /* 0x0000000000007941 */ /* 0x000fea0003800200 */
.L_x_4:
[----:B------:R-:W-:Y:S01]  /*0400*/  UMOV UR7, 0x2 ;  /* 0x0000000200077882 */ /* 0x000fe20000000000 */
[----:B------:R-:W-:Y:S01]  /*0410*/  BAR.SYNC.DEFER_BLOCKING 0x0 ;  /* 0x0000000000007b1d */ /* 0x000fe20000010000 */
[----:B------:R-:W-:-:S04]  /*0420*/  USHF.L.U32 UR7, UR7, UR5, URZ ;  /* 0x0000000507077299 */ /* 0x000fc800080006ff */
[----:B------:R-:W-:Y:S01]  /*0430*/  UIADD3 UR9, UPT, UPT, UR9, UR7, URZ ;  /* 0x0000000709097290 */ /* 0x000fe2000fffe0ff */
[----:B------:R-:W-:Y:S01]  /*0440*/  BSSY.RECONVERGENT B0, `(.L_x_6) ;  /* 0x000000d000007945 */ /* 0x000fe20003800200 */
[----:B------:R-:W-:-:S04]  /*0450*/  VIADD R6, R6, UR7 ;  /* 0x0000000706067c36 */ /* 0x000fc80008000000 */
[----:B------:R-:W-:-:S04]  /*0460*/  LOP3.LUT P0, RZ, R2, UR9, RZ, 0xc0, !PT ;  /* 0x0000000902ff7c12 */ /* 0x000fc8000f80c0ff */
[----:B------:R-:W-:-:S13]  /*0470*/  ISETP.GT.U32.OR P0, PT, R6, 0x1ff, P0 ;  /* 0x000001ff0600780c */ /* 0x000fda0000704470 */
[----:B------:R-:W-:Y:S05]  /*0480*/  @P0 BRA `(.L_x_7) ;  /* 0x0000000000200947 */ /* 0x000fea0003800000 */
[----:B------:R-:W-:Y:S01]  /*0490*/  UMOV UR7, 0x10 ;  /* 0x0000001000077882 */ /* 0x000fe20000000000 */
[----:B01----:R-:W-:Y:S01]  /*04a0*/  LDS R4, [R3] ;  /* 0x0000000003047984 */ /* 0x003fe20000000800 */
[----:B------:R-:W-:-:S09]  /*04b0*/  USHF.L.U32 UR7, UR7, UR5, URZ ;  /* 0x0000000507077299 */ /* 0x000fd200080006ff */
[----:B------:R-:W0:Y:S02]  /*04c0*/  LDS R5, [R3+UR7] ;  /* 0x0000000703057984 */ /* 0x000e240008000800 */
[----:B0-----:R-:W-:-:S13]  /*04d0*/  FSETP.GT.AND P0, PT, R4, R5, PT ;  /* 0x000000050400720b */ /* 0x001fda0003f04000 */
[----:B------:R-:W-:Y:S04]  /*04e0*/  @P0 STS [R3], R5 ;  /* 0x0000000503000388 */ /* 0x000fe80000000800 */
[----:B------:R-:W0:Y:S04]  /*04f0*/  @P0 LDS R4, [R7+UR7] ;  /* 0x0000000707040984 */ /* 0x000e280008000800 */
[----:B0-----:R2:W-:Y:S02]  /*0500*/  @P0 STS [R7], R4 ;  /* 0x0000000407000388 */ /* 0x0015e40000000800 */
.L_x_7:
[----:B------:R-:W-:Y:S05]  /*0510*/  BSYNC.RECONVERGENT B0 ;  /* 0x0000000000007941 */ /* 0x000fea0003800200 */
.L_x_6:
[----:B------:R-:W-:Y:S01]  /*0520*/  UMOV UR7, 0x4 ;  /* 0x0000000400077882 */ /* 0x000fe20000000000 */
[----:B------:R-:W-:Y:S01]  /*0530*/  BAR.SYNC.DEFER_BLOCKING 0x0 ;  /* 0x0000000000007b1d */ /* 0x000fe20000010000 */
[----:B------:R-:W-:-:S04]  /*0540*/  USHF.L.U32 UR8, UR7, UR5, URZ ;  /* 0x0000000507087299 */ /* 0x000fc800080006ff */
[----:B------:R-:W-:Y:S01]  /*0550*/  UIADD3 UR7, UPT, UPT, UR9, UR8, URZ ;  /* 0x0000000809077290 */ /* 0x000fe2000fffe0ff */
[----:B------:R-:W-:Y:S01]  /*0560*/  BSSY.RECONVERGENT B0, `(.L_x_8) ;  /* 0x000000d000007945 */ /* 0x000fe20003800200 */
[----:B012---:R-:W-:-:S04]  /*0570*/  VIADD R4, R6, UR8 ;  /* 0x0000000806047c36 */ /* 0x007fc80008000000 */
[----:B------:R-:W-:-:S04]  /*0580*/  LOP3.LUT P0, RZ, R2, UR7, RZ, 0xc0, !PT ;  /* 0x0000000702ff7c12 */ /* 0x000fc8000f80c0ff */
[----:B------:R-:W-:-:S13]  /*0590*/  ISETP.GT.OR P0, PT, R4, 0x1ff, P0 ;  /* 0x000001ff0400780c */ /* 0x000fda0000704670 */
[----:B------:R-:W-:Y:S05]  /*05a0*/  @P0 BRA `(.L_x_9) ;  /* 0x0000000000200947 */ /* 0x000fea0003800000 */
        /* <DEDUP_REMOVED lines=8> */
.L_x_9:
[----:B------:R-:W-:Y:S05]  /*0630*/  BSYNC.RECONVERGENT B0 ;  /* 0x0000000000007941 */ /* 0x000fea0003800200 */
.L_x_8:
[----:B------:R-:W-:Y:S01]  /*0640*/  BAR.SYNC.DEFER_BLOCKING 0x0 ;  /* 0x0000000000007b1d */ /* 0x000fe20000010000 */
[----:B------:R-:W-:-:S05]  /*0650*/  UIADD3 UR5, UPT, UPT, UR5, 0x4, URZ ;  /* 0x0000000405057890 */ /* 0x000fca000fffe0ff */
[----:B------:R-:W-:Y:S07]  /*0660*/  BRA.U UP0, `(.L_x_10) ;  /* 0xfffffff900d87547 */ /* 0x000fee000b83ffff */
.L_x_1:
[----:B------:R-:W-:-:S09]  /*0670*/  UISETP.NE.AND UP0, UPT, UR10, URZ, UPT ;  /* 0x000000ff0a00728c */ /* 0x000fd2000bf05270 */
[----:B------:R-:W-:Y:S05]  /*0680*/  BRA.U !UP0, `(.L_x_0) ;  /* 0x00000001085c7547 */ /* 0x000fea000b800000 */
[----:B------:R-:W-:Y:S01]  /*0690*/  UIADD3 UR7, UPT, UPT, -UR10, URZ, URZ ;  /* 0x000000ff0a077290 */ /* 0x000fe2000fffe1ff */
[----:B------:R-:W-:-:S11]  /*06a0*/  UMOV UR9, 0x1 ;  /* 0x0000000100097882 */ /* 0x000fd60000000000 */
.L_x_13:
[----:B------:R-:W-:Y:S01]  /*06b0*/  USHF.L.U32 UR5, UR9, UR4, URZ ;  /* 0x0000000409057299 */ /* 0x000fe200080006ff */
[----:B------:R-:W-:Y:S01]  /*06c0*/  BSSY.RECONVERGENT B0, `(.L_x_11) ;  /* 0x0000010000007945 */ /* 0x000fe20003800200 */
[----:B------:R-:W-:Y:S02]  /*06d0*/  UIADD3 UR7, UPT, UPT, UR7, 0x1, URZ ;  /* 0x0000000107077890 */ /* 0x000fe4000fffe0ff */
[----:B------:R-:W-:Y:S02]  /*06e0*/  UIADD3 UR8, UPT, UPT, UR5, -0x1, URZ ;  /* 0xffffffff05087890 */ /* 0x000fe4000fffe0ff */
[----:B0-----:R-:W-:Y:S01]  /*06f0*/  VIADD R4, R2, UR5 ;  /* 0x0000000502047c36 */ /* 0x001fe20008000000 */
[----:B------:R-:W-:-:S03]  /*0700*/  UISETP.NE.AND UP0, UPT, UR7, URZ, UPT ;  /* 0x000000ff0700728c */ /* 0x000fc6000bf05270 */
        /* <DEDUP_REMOVED lines=11> */
.L_x_12:
[----:B------:R-:W-:Y:S05]  /*07c0*/  BSYNC.RECONVERGENT B0 ;  /* 0x0000000000007941 */ /* 0x000fea0003800200 */
.L_x_11:
[----:B------:R-:W-:Y:S01]  /*07d0*/  BAR.SYNC.DEFER_BLOCKING 0x0 ;  /* 0x0000000000007b1d */ /* 0x000fe20000010000 */
[----:B------:R-:W-:-:S05]  /*07e0*/  UIADD3 UR4, UPT, UPT, UR4, 0x1, URZ ;  /* 0x0000000104047890 */ /* 0x000fca000fffe0ff */
[----:B------:R-:W-:Y:S07]  /*07f0*/  BRA.U UP0, `(.L_x_13) ;  /* 0xfffffffd00ac7547 */ /* 0x000fee000b83ffff */
.L_x_0:
[----:B------:R-:W1:Y:S01]  /*0800*/  LDCU UR5, c[0x0][0x390] ;  /* 0x00007200ff0577ac */ /* 0x000e620008000800 */
[----:B0-----:R-:W-:Y:S01]  /*0810*/  IMAD.MOV.U32 R3, RZ, RZ, 0x1 ;  /* 0x00000001ff037424 */ /* 0x001fe200078e00ff */
[----:B------:R-:W-:Y:S02]  /*0820*/  IABS R10, R2 ;  /* 0x00000002000a7213 */ /* 0x000fe40000000000 */
[----:B------:R-:W-:Y:S02]  /*0830*/  ISETP.GE.AND P2, PT, R2, RZ, PT ;  /* 0x000000ff0200720c */ /* 0x000fe40003f46270 */
[----:B-1----:R-:W-:-:S04]  /*0840*/  SHF.L.U32 R3, R3, UR5, RZ ;  /* 0x0000000503037c19 */ /* 0x002fc800080006ff */
[-C--:B------:R-:W-:Y:S02]  /*0850*/  IABS R8, R3.reuse ;  /* 0x0000000300087213 */ /* 0x080fe40000000000 */
[----:B------:R-:W-:Y:S02]  /*0860*/  IABS R9, R3 ;  /* 0x0000000300097213 */ /* 0x000fe40000000000 */
[----:B------:R-:W0:Y:S08]  /*0870*/  I2F.RP R6, R8 ;  /* 0x0000000800067306 */ /* 0x000e300000209400 */
[----:B0-----:R-:W0:Y:S02]  /*0880*/  MUFU.RCP R6, R6 ;  /* 0x0000000600067308 */ /* 0x001e240000001000 */
[----:B0-----:R-:W-:-:S02]  /*0890*/  VIADD R4, R6, 0xffffffe ;  /* 0x0ffffffe06047836 */ /* 0x001fc40000000000 */
[----:B------:R-:W-:-:S04]  /*08a0*/  IMAD.MOV R6, RZ, RZ, -R9 ;  /* 0x000000ffff067224 */ /* 0x000fc800078e0a09 */
[----:B------:R0:W1:Y:S02]  /*08b0*/  F2I.FTZ.U32.TRUNC.NTZ R5, R4 ;  /* 0x0000000400057305 */ /* 0x000064000021f000 */
[----:B0-----:R-:W-:Y:S02]  /*08c0*/  IMAD.MOV.U32 R4, RZ, RZ, RZ ;  /* 0x000000ffff047224 */ /* 0x001fe400078e00ff */
[----:B-1----:R-:W-:-:S04]  /*08d0*/  IMAD.MOV R7, RZ, RZ, -R5 ;  /* 0x000000ffff077224 */ /* 0x002fc800078e0a05 */
[----:B------:R-:W-:-:S04]  /*08e0*/  IMAD R7, R7, R8, RZ ;  /* 0x0000000807077224 */ /* 0x000fc800078e02ff */
[----:B------:R-:W-:-:S06]  /*08f0*/  IMAD.HI.U32 R5, R5, R7, R4 ;  /* 0x0000000705057227 */ /* 0x000fcc00078e0004 */
[----:B------:R-:W-:-:S04]  /*0900*/  IMAD.HI.U32 R5, R5, R10, RZ ;  /* 0x0000000a05057227 */ /* 0x000fc800078e00ff */
[----:B------:R-:W-:-:S05]  /*0910*/  IMAD R5, R5, R6, R10 ;  /* 0x0000000605057224 */ /* 0x000fca00078e020a */
[----:B------:R-:W-:-:S13]  /*0920*/  ISETP.GT.U32.AND P0, PT, R8, R5, PT ;  /* 0x000000050800720c */ /* 0x000fda0003f04070 */
[----:B------:R-:W-:Y:S01]  /*0930*/  @!P0 IMAD.IADD R5, R5, 0x1, -R8 ;  /* 0x0000000105058824 */ /* 0x000fe200078e0a08 */
[----:B------:R-:W-:-:S04]  /*0940*/  ISETP.NE.AND P0, PT, R3, RZ, PT ;  /* 0x000000ff0300720c */ /* 0x000fc80003f05270 */
[----:B------:R-:W-:-:S13]  /*0950*/  ISETP.GT.U32.AND P1, PT, R8, R5, PT ;  /* 0x000000050800720c */ /* 0x000fda0003f24070 */
[----:B------:R-:W-:-:S04]  /*0960*/  @!P1 IMAD.IADD R5, R5, 0x1, -R8 ;  /* 0x0000000105059824 */ /* 0x000fc800078e0a08 */
[----:B------:R-:W-:Y:S01]  /*0970*/  @!P2 IMAD.MOV R5, RZ, RZ, -R5 ;  /* 0x000000ffff05a224 */ /* 0x000fe200078e0a05 */
[----:B------:R-:W-:-:S05]  /*0980*/  @!P0 LOP3.LUT R5, RZ, R3, RZ, 0x33, !PT ;  /* 0x00000003ff058212 */ /* 0x000fca00078e33ff */
[----:B------:R-:W-:-:S05]  /*0990*/  IMAD.IADD R2, R2, 0x1, -R5 ;  /* 0x0000000102027824 */ /* 0x000fca00078e0a05 */
[----:B------:R-:W-:Y:S02]  /*09a0*/  LEA R4, R2, UR6, 0x2 ;  /* 0x0000000602047c11 */ /* 0x000fe4000f8e10ff */
[----:B------:R-:W0:Y:S03]  /*09b0*/  LDC.64 R2, c[0x0][0x380] ;  /* 0x0000e000ff027b82 */ /* 0x000e260000000a00 */
[----:B------:R-:W1:Y:S01]  /*09c0*/  LDS R5, [R4] ;  /* 0x0000000004057984 */ /* 0x000e620000000800 */
[----:B0-----:R-:W-:-:S05]  /*09d0*/  IMAD.WIDE R2, R0, 0x4, R2 ;  /* 0x0000000400027825 */ /* 0x001fca00078e0202 */
[----:B-1----:R-:W-:Y:S01]  /*09e0*/  STG.E desc[UR12][R2.64], R5 ;  /* 0x0000000502007986 */ /* 0x002fe2000c10190c */
[----:B------:R-:W-:Y:S05]  /*09f0*/  EXIT ;  /* 0x000000000000794d */ /* 0x000fea0003800000 */
.L_x_14:
[----:B------:R-:W-:-:S00]  /*0a00*/  BRA `(.L_x_14) ;  /* 0xfffffffc00fc7947 */ /* 0x000fc0000383ffff */
[----:B------:R-:W-:-:S00]  /*0a10*/  NOP ;  /* 0x0000000000007918 */ /* 0x000fc00000000000 */
        /* <DEDUP_REMOVED lines=14> */
.L_x_15:


//--------------------- .nv.shared._Z16tournament_indexPiPfi --------------------------
	.section	.nv.shared._Z16tournament_indexPiPfi,"aw",@nobits
	.sectionflags	@""
	.align	4
.nv.shared._Z16tournament_indexPiPfi:
	.zero		5120


//--------------------- .nv.shared.reserved.0     --------------------------
	.section	.nv.shared.reserved.0,"aw",@nobits
	.weak		__nv_reservedSMEM_offset_0_alias
	.size		__nv_reservedSMEM_offset_0_alias, 0, 64
	.other		__nv_reservedSMEM_offset_0_alias,@"STO_CUDA_RESERVED_SHARED STV_DEFAULT"
__nv_reservedSMEM_offset_0_alias:
	.zero		0
	.zero		64


//--------------------- .nv.constant0._Z16tournament_indexPiPfi --------------------------
	.section	.nv.constant0._Z16tournament_indexPiPfi,"a",@progbits
	.sectionflags	@""
	.align	4
.nv.constant0._Z16tournament_indexPiPfi:
	.zero		916


//--------------------- SYMBOLS --------------------------

	.type		.nv.reservedSmem.offset0,@object
	.size		.nv.reservedSmem.offset0,0x4
	.type		.nv.reservedSmem.cap,@object
	.size		.nv.reservedSmem.cap,0x4
